	.headerflags	@"EF_CUDA_TEXMODE_UNIFIED EF_CUDA_64BIT_ADDRESS EF_CUDA_ACCELERATORS EF_CUDA_SM90 EF_CUDA_VIRTUAL_SM(EF_CUDA_SM90)"
	.elftype	@"ET_EXEC"


//--------------------- .nv.info                  --------------------------
	.section	.nv.info,"",@"SHT_CUDA_INFO"
	.align	4


	//----- nvinfo : EIATTR_REGCOUNT
	.align		4
        /*0000*/ 	.byte	0x04, 0x2f
        /*0002*/ 	.short	(.L_1 - .L_0)
	.align		4
.L_0:
        /*0004*/ 	.word	index@(triton_poi_fused_add_mean_0)
        /*0008*/ 	.word	0x00000017


	//----- nvinfo : EIATTR_MIN_STACK_SIZE
	.align		4
.L_1:
        /*000c*/ 	.byte	0x04, 0x12
        /*000e*/ 	.short	(.L_3 - .L_2)
	.align		4
.L_2:
        /*0010*/ 	.word	index@(triton_poi_fused_add_mean_0)
        /*0014*/ 	.word	0x00000000


	//----- nvinfo : EIATTR_FRAME_SIZE
	.align		4
.L_3:
        /*0018*/ 	.byte	0x04, 0x11
        /*001a*/ 	.short	(.L_5 - .L_4)
	.align		4
.L_4:
        /*001c*/ 	.word	index@(triton_poi_fused_add_mean_0)
        /*0020*/ 	.word	0x00000000


	//----- nvinfo : EIATTR_MIN_STACK_SIZE
	.align		4
.L_5:
        /*0024*/ 	.byte	0x04, 0x12
        /*0026*/ 	.short	(.L_7 - .L_6)
	.align		4
.L_6:
        /*0028*/ 	.word	index@(triton_poi_fused_add_mean_0)
        /*002c*/ 	.word	0x00000000
.L_7:


//--------------------- .nv.info.triton_poi_fused_add_mean_0 --------------------------
	.section	.nv.info.triton_poi_fused_add_mean_0,"",@"SHT_CUDA_INFO"
	.sectionflags	@""
	.align	4


	//----- nvinfo : EIATTR_CUDA_API_VERSION
	.align		4
        /*0000*/ 	.byte	0x04, 0x37
        /*0002*/ 	.short	(.L_9 - .L_8)
.L_8:
        /*0004*/ 	.word	0x0000007c


	//----- nvinfo : EIATTR_KPARAM_INFO
	.align		4
.L_9:
        /*0008*/ 	.byte	0x04, 0x17
        /*000a*/ 	.short	(.L_11 - .L_10)
.L_10:
        /*000c*/ 	.word	0x00000000
        /*0010*/ 	.short	0x0003
        /*0012*/ 	.short	0x0018
        /*0014*/ 	.byte	0x00, 0xf0, 0x11, 0x00


	//----- nvinfo : EIATTR_KPARAM_INFO
	.align		4
.L_11:
        /*0018*/ 	.byte	0x04, 0x17
        /*001a*/ 	.short	(.L_13 - .L_12)
.L_12:
        /*001c*/ 	.word	0x00000000
        /*0020*/ 	.short	0x0002
        /*0022*/ 	.short	0x0010
        /*0024*/ 	.byte	0x00, 0xf4, 0x21, 0x00


	//----- nvinfo : EIATTR_KPARAM_INFO
	.align		4
.L_13:
        /*0028*/ 	.byte	0x04, 0x17
        /*002a*/ 	.short	(.L_15 - .L_14)
.L_14:
        /*002c*/ 	.word	0x00000000
        /*0030*/ 	.short	0x0001
        /*0032*/ 	.short	0x0008
        /*0034*/ 	.byte	0x00, 0xf4, 0x21, 0x00


	//----- nvinfo : EIATTR_KPARAM_INFO
	.align		4
.L_15:
        /*0038*/ 	.byte	0x04, 0x17
        /*003a*/ 	.short	(.L_17 - .L_16)
.L_16:
        /*003c*/ 	.word	0x00000000
        /*0040*/ 	.short	0x0000
        /*0042*/ 	.short	0x0000
        /*0044*/ 	.byte	0x00, 0xf4, 0x21, 0x00


	//----- nvinfo : EIATTR_SPARSE_MMA_MASK
	.align		4
.L_17:
        /*0048*/ 	.byte	0x03, 0x50
        /*004a*/ 	.short	0x0000


	//----- nvinfo : EIATTR_MAXREG_COUNT
	.align		4
        /*004c*/ 	.byte	0x03, 0x1b
        /*004e*/ 	.short	0x00ff


	//----- nvinfo : EIATTR_EXIT_INSTR_OFFSETS
	.align		4
        /*0050*/ 	.byte	0x04, 0x1c
        /*0052*/ 	.short	(.L_19 - .L_18)


	//   ....[0]....
.L_18:
        /*0054*/ 	.word	0x000002a0


	//   ....[1]....
        /*0058*/ 	.word	0x000002c0


	//----- nvinfo : EIATTR_REQNTID
	.align		4
.L_19:
        /*005c*/ 	.byte	0x04, 0x10
        /*005e*/ 	.short	(.L_21 - .L_20)
.L_20:
        /*0060*/ 	.word	0x00000020
        /*0064*/ 	.word	0x00000001
        /*0068*/ 	.word	0x00000001


	//----- nvinfo : EIATTR_CBANK_PARAM_SIZE
	.align		4
.L_21:
        /*006c*/ 	.byte	0x03, 0x19
        /*006e*/ 	.short	0x001c


	//----- nvinfo : EIATTR_PARAM_CBANK
	.align		4
        /*0070*/ 	.byte	0x04, 0x0a
        /*0072*/ 	.short	(.L_23 - .L_22)
	.align		4
.L_22:
        /*0074*/ 	.word	index@(.nv.constant0.triton_poi_fused_add_mean_0)
        /*0078*/ 	.short	0x0210
        /*007a*/ 	.short	0x001c


	//----- nvinfo : EIATTR_SW_WAR
	.align		4
.L_23:
        /*007c*/ 	.byte	0x04, 0x36
        /*007e*/ 	.short	(.L_25 - .L_24)
.L_24:
        /*0080*/ 	.word	0x00000008
.L_25:


//--------------------- .nv.callgraph             --------------------------
	.section	.nv.callgraph,"",@"SHT_CUDA_CALLGRAPH"
	.align	4
	.sectionentsize	8
	.align		4
        /*0000*/ 	.word	0x00000000
	.align		4
        /*0004*/ 	.word	0xffffffff
	.align		4
        /*0008*/ 	.word	0x00000000
	.align		4
        /*000c*/ 	.word	0xfffffffe
	.align		4
        /*0010*/ 	.word	0x00000000
	.align		4
        /*0014*/ 	.word	0xfffffffd
	.align		4
        /*0018*/ 	.word	0x00000000
	.align		4
        /*001c*/ 	.word	0xfffffffc


//--------------------- .text.triton_poi_fused_add_mean_0 --------------------------
	.section	.text.triton_poi_fused_add_mean_0,"ax",@progbits
	.align	128
        .global         triton_poi_fused_add_mean_0
        .type           triton_poi_fused_add_mean_0,@function
        .size           triton_poi_fused_add_mean_0,(.L_x_1 - triton_poi_fused_add_mean_0)
        .other          triton_poi_fused_add_mean_0,@"STO_CUDA_ENTRY STV_DEFAULT"
triton_poi_fused_add_mean_0:
.text.triton_poi_fused_add_mean_0:
[----:B------:R-:W0:Y:S02]  /*0000*/  LDC R1, c[0x0][0x28] ;  /* 0x00000a00ff017b82 */ /* 0x000e240000000800 */
[----:B------:R-:W1:Y:S01]  /*0010*/  S2R R20, SR_TID.X ;  /* 0x0000000000147919 */ /* 0x000e620000002100 */
[----:B------:R-:W2:Y:S01]  /*0020*/  LDC.64 R8, c[0x0][0x210] ;  /* 0x00008400ff087b82 */ /* 0x000ea20000000a00 */
[----:B------:R-:W-:Y:S01]  /*0030*/  IMAD.MOV.U32 R14, RZ, RZ, RZ ;  /* 0x000000ffff0e7224 */ /* 0x000fe200078e00ff */
[----:B------:R-:W-:Y:S01]  /*0040*/  CS2R R16, SRZ ;  /* 0x0000000000107805 */ /* 0x000fe2000001ff00 */
[----:B------:R-:W3:Y:S01]  /*0050*/  S2R R3, SR_CTAID.X ;  /* 0x0000000000037919 */ /* 0x000ee20000002500 */
[----:B------:R-:W-:-:S04]  /*0060*/  ULDC.64 UR4, c[0x0][0x208] ;  /* 0x0000820000047ab9 */ /* 0x000fc80000000a00 */
[----:B------:R-:W4:Y:S01]  /*0070*/  LDC.64 R10, c[0x0][0x218] ;  /* 0x00008600ff0a7b82 */ /* 0x000f220000000a00 */
[----:B-1----:R-:W-:-:S04]  /*0080*/  LOP3.LUT R0, R20, 0xf, RZ, 0xc0, !PT ;  /* 0x0000000f14007812 */ /* 0x002fc800078ec0ff */
[----:B---3--:R-:W-:-:S04]  /*0090*/  LEA R0, R3, R0, 0x4 ;  /* 0x0000000003007211 */ /* 0x008fc800078e20ff */
[----:B------:R-:W-:Y:S02]  /*00a0*/  SHF.R.S32.HI R3, RZ, 0x1f, R0 ;  /* 0x0000001fff037819 */ /* 0x000fe40000011400 */
[----:B------:R-:W-:Y:S02]  /*00b0*/  ISETP.GE.AND P0, PT, R0, 0x10, PT ;  /* 0x000000100000780c */ /* 0x000fe40003f06270 */
[----:B------:R-:W-:-:S04]  /*00c0*/  LEA.HI R3, R3, R0, RZ, 0x2 ;  /* 0x0000000003037211 */ /* 0x000fc800078f10ff */
[C---:B------:R-:W-:Y:S02]  /*00d0*/  LOP3.LUT R13, R3.reuse, 0xfffffffc, RZ, 0xc0, !PT ;  /* 0xfffffffc030d7812 */ /* 0x040fe400078ec0ff */
[----:B------:R-:W-:-:S03]  /*00e0*/  SHF.L.U32 R2, R3, 0x2, RZ ;  /* 0x0000000203027819 */ /* 0x000fc600000006ff */
[----:B------:R-:W-:Y:S01]  /*00f0*/  IMAD.IADD R15, R0, 0x1, -R13 ;  /* 0x00000001000f7824 */ /* 0x000fe200078e0a0d */
[----:B------:R-:W-:-:S04]  /*0100*/  LOP3.LUT R2, R2, 0xfffffff0, RZ, 0xc0, !PT ;  /* 0xfffffff002027812 */ /* 0x000fc800078ec0ff */
[----:B------:R-:W-:-:S04]  /*0110*/  IADD3 R12, R15, R2, RZ ;  /* 0x000000020f0c7210 */ /* 0x000fc80007ffe0ff */
[----:B------:R-:W-:Y:S01]  /*0120*/  IADD3 R5, R12, 0x4, RZ ;  /* 0x000000040c057810 */ /* 0x000fe20007ffe0ff */
[----:B--2---:R-:W-:Y:S01]  /*0130*/  IMAD.WIDE R2, R12, 0x4, R8 ;  /* 0x000000040c027825 */ /* 0x004fe200078e0208 */
[----:B------:R-:W-:-:S03]  /*0140*/  IADD3 R19, R12, 0xc, RZ ;  /* 0x0000000c0c137810 */ /* 0x000fc60007ffe0ff */
[----:B------:R-:W-:Y:S01]  /*0150*/  VIADD R7, R12, 0x8 ;  /* 0x000000080c077836 */ /* 0x000fe20000000000 */
[----:B------:R1:W2:Y:S01]  /*0160*/  @!P0 LDG.E R14, desc[UR4][R2.64] ;  /* 0x00000004020e8981 */ /* 0x0002a2000c1e1900 */
[----:B------:R-:W-:-:S04]  /*0170*/  IMAD.WIDE R4, R5, 0x4, R8 ;  /* 0x0000000405047825 */ /* 0x000fc800078e0208 */
[----:B------:R-:W-:Y:S01]  /*0180*/  IMAD.WIDE R6, R7, 0x4, R8 ;  /* 0x0000000407067825 */ /* 0x000fe200078e0208 */
[----:B------:R-:W2:Y:S03]  /*0190*/  @!P0 LDG.E R17, desc[UR4][R4.64] ;  /* 0x0000000404118981 */ /* 0x000ea6000c1e1900 */
[----:B----4-:R-:W-:Y:S01]  /*01a0*/  IMAD.WIDE R10, R15, 0x4, R10 ;  /* 0x000000040f0a7825 */ /* 0x010fe200078e020a */
[----:B------:R-:W-:Y:S01]  /*01b0*/  HFMA2.MMA R15, -RZ, RZ, 0, 0 ;  /* 0x00000000ff0f7435 */ /* 0x000fe200000001ff */
[----:B------:R-:W3:Y:S01]  /*01c0*/  @!P0 LDG.E R16, desc[UR4][R6.64] ;  /* 0x0000000406108981 */ /* 0x000ee2000c1e1900 */
[----:B-1----:R-:W1:Y:S01]  /*01d0*/  LDC.64 R2, c[0x0][0x220] ;  /* 0x00008800ff027b82 */ /* 0x002e620000000a00 */
[----:B------:R-:W-:Y:S02]  /*01e0*/  IMAD.MOV.U32 R18, RZ, RZ, RZ ;  /* 0x000000ffff127224 */ /* 0x000fe400078e00ff */
[----:B------:R-:W-:-:S05]  /*01f0*/  IMAD.WIDE R8, R19, 0x4, R8 ;  /* 0x0000000413087825 */ /* 0x000fca00078e0208 */
[----:B------:R-:W4:Y:S04]  /*0200*/  @!P0 LDG.E R18, desc[UR4][R8.64] ;  /* 0x0000000408128981 */ /* 0x000f28000c1e1900 */
[----:B------:R-:W5:Y:S01]  /*0210*/  @!P0 LDG.E.EL R15, desc[UR4][R10.64] ;  /* 0x000000040a0f8981 */ /* 0x000f62000c2e1900 */
[----:B------:R-:W-:-:S04]  /*0220*/  LOP3.LUT P0, RZ, R20, 0x10, RZ, 0xc0, !PT ;  /* 0x0000001014ff7812 */ /* 0x000fc8000780c0ff */
[----:B------:R-:W-:Y:S01]  /*0230*/  ISETP.LT.AND P0, PT, R0, 0x10, !P0 ;  /* 0x000000100000780c */ /* 0x000fe20004701270 */
[----:B------:R-:W-:-:S04]  /*0240*/  IMAD.IADD R13, R13, 0x1, R12 ;  /* 0x000000010d0d7824 */ /* 0x000fc800078e020c */
[----:B-1----:R-:W-:-:S04]  /*0250*/  IMAD.WIDE R2, R13, 0x4, R2 ;  /* 0x000000040d027825 */ /* 0x002fc800078e0202 */
[----:B--2---:R-:W-:-:S04]  /*0260*/  FADD R17, R17, R14 ;  /* 0x0000000e11117221 */ /* 0x004fc80000000000 */
[----:B---3--:R-:W-:-:S04]  /*0270*/  FADD R17, R17, R16 ;  /* 0x0000001011117221 */ /* 0x008fc80000000000 */
[----:B----4-:R-:W-:-:S04]  /*0280*/  FADD R18, R17, R18 ;  /* 0x0000001211127221 */ /* 0x010fc80000000000 */
[----:B-----5:R-:W-:Y:S01]  /*0290*/  FFMA R15, R18, 0.25, R15 ;  /* 0x3e800000120f7823 */ /* 0x020fe2000000000f */
[----:B------:R-:W-:Y:S06]  /*02a0*/  @!P0 EXIT ;  /* 0x000000000000894d */ /* 0x000fec0003800000 */
[----:B------:R-:W-:Y:S01]  /*02b0*/  STG.E desc[UR4][R2.64], R15 ;  /* 0x0000000f02007986 */ /* 0x000fe2000c101904 */
[----:B------:R-:W-:Y:S05]  /*02c0*/  EXIT ;  /* 0x000000000000794d */ /* 0x000fea0003800000 */
.L_x_0:
[----:B------:R-:W-:-:S00]  /*02d0*/  BRA `(.L_x_0) ;  /* 0xfffffffc00fc7947 */ /* 0x000fc0000383ffff */
[----:B------:R-:W-:-:S00]  /*02e0*/  NOP ;  /* 0x0000000000007918 */ /* 0x000fc00000000000 */
        /* <DEDUP_REMOVED lines=9> */
.L_x_1:


//--------------------- .nv.constant0.triton_poi_fused_add_mean_0 --------------------------
	.section	.nv.constant0.triton_poi_fused_add_mean_0,"a",@progbits
	.sectionflags	@""
	.align	4
.nv.constant0.triton_poi_fused_add_mean_0:
	.zero		556
